	.headerflags	@"EF_CUDA_TEXMODE_UNIFIED EF_CUDA_64BIT_ADDRESS EF_CUDA_ACCELERATORS EF_CUDA_SM90 EF_CUDA_VIRTUAL_SM(EF_CUDA_SM90)"
	.elftype	@"ET_EXEC"


//--------------------- .nv.info                  --------------------------
	.section	.nv.info,"",@"SHT_CUDA_INFO"
	.align	4


	//----- nvinfo : EIATTR_REGCOUNT
	.align		4
        /*0000*/ 	.byte	0x04, 0x2f
        /*0002*/ 	.short	(.L_1 - .L_0)
	.align		4
.L_0:
        /*0004*/ 	.word	index@(triton_poi_fused_addmm_relu_29)
        /*0008*/ 	.word	0x0000000c


	//----- nvinfo : EIATTR_MIN_STACK_SIZE
	.align		4
.L_1:
        /*000c*/ 	.byte	0x04, 0x12
        /*000e*/ 	.short	(.L_3 - .L_2)
	.align		4
.L_2:
        /*0010*/ 	.word	index@(triton_poi_fused_addmm_relu_29)
        /*0014*/ 	.word	0x00000000


	//----- nvinfo : EIATTR_FRAME_SIZE
	.align		4
.L_3:
        /*0018*/ 	.byte	0x04, 0x11
        /*001a*/ 	.short	(.L_5 - .L_4)
	.align		4
.L_4:
        /*001c*/ 	.word	index@(triton_poi_fused_addmm_relu_29)
        /*0020*/ 	.word	0x00000000


	//----- nvinfo : EIATTR_MIN_STACK_SIZE
	.align		4
.L_5:
        /*0024*/ 	.byte	0x04, 0x12
        /*0026*/ 	.short	(.L_7 - .L_6)
	.align		4
.L_6:
        /*0028*/ 	.word	index@(triton_poi_fused_addmm_relu_29)
        /*002c*/ 	.word	0x00000000
.L_7:


//--------------------- .nv.info.triton_poi_fused_addmm_relu_29 --------------------------
	.section	.nv.info.triton_poi_fused_addmm_relu_29,"",@"SHT_CUDA_INFO"
	.sectionflags	@""
	.align	4


	//----- nvinfo : EIATTR_CUDA_API_VERSION
	.align		4
        /*0000*/ 	.byte	0x04, 0x37
        /*0002*/ 	.short	(.L_9 - .L_8)
.L_8:
        /*0004*/ 	.word	0x0000007c


	//----- nvinfo : EIATTR_KPARAM_INFO
	.align		4
.L_9:
        /*0008*/ 	.byte	0x04, 0x17
        /*000a*/ 	.short	(.L_11 - .L_10)
.L_10:
        /*000c*/ 	.word	0x00000000
        /*0010*/ 	.short	0x0002
        /*0012*/ 	.short	0x0010
        /*0014*/ 	.byte	0x00, 0xf0, 0x11, 0x00


	//----- nvinfo : EIATTR_KPARAM_INFO
	.align		4
.L_11:
        /*0018*/ 	.byte	0x04, 0x17
        /*001a*/ 	.short	(.L_13 - .L_12)
.L_12:
        /*001c*/ 	.word	0x00000000
        /*0020*/ 	.short	0x0001
        /*0022*/ 	.short	0x0008
        /*0024*/ 	.byte	0x00, 0xf4, 0x21, 0x00


	//----- nvinfo : EIATTR_KPARAM_INFO
	.align		4
.L_13:
        /*0028*/ 	.byte	0x04, 0x17
        /*002a*/ 	.short	(.L_15 - .L_14)
.L_14:
        /*002c*/ 	.word	0x00000000
        /*0030*/ 	.short	0x0000
        /*0032*/ 	.short	0x0000
        /*0034*/ 	.byte	0x00, 0xf4, 0x21, 0x00


	//----- nvinfo : EIATTR_SPARSE_MMA_MASK
	.align		4
.L_15:
        /*0038*/ 	.byte	0x03, 0x50
        /*003a*/ 	.short	0x0000


	//----- nvinfo : EIATTR_MAXREG_COUNT
	.align		4
        /*003c*/ 	.byte	0x03, 0x1b
        /*003e*/ 	.short	0x00ff


	//----- nvinfo : EIATTR_EXIT_INSTR_OFFSETS
	.align		4
        /*0040*/ 	.byte	0x04, 0x1c
        /*0042*/ 	.short	(.L_17 - .L_16)


	//   ....[0]....
.L_16:
        /*0044*/ 	.word	0x00000170


	//   ....[1]....
        /*0048*/ 	.word	0x00000190


	//----- nvinfo : EIATTR_REQNTID
	.align		4
.L_17:
        /*004c*/ 	.byte	0x04, 0x10
        /*004e*/ 	.short	(.L_19 - .L_18)
.L_18:
        /*0050*/ 	.word	0x00000080
        /*0054*/ 	.word	0x00000001
        /*0058*/ 	.word	0x00000001


	//----- nvinfo : EIATTR_CBANK_PARAM_SIZE
	.align		4
.L_19:
        /*005c*/ 	.byte	0x03, 0x19
        /*005e*/ 	.short	0x0014


	//----- nvinfo : EIATTR_PARAM_CBANK
	.align		4
        /*0060*/ 	.byte	0x04, 0x0a
        /*0062*/ 	.short	(.L_21 - .L_20)
	.align		4
.L_20:
        /*0064*/ 	.word	index@(.nv.constant0.triton_poi_fused_addmm_relu_29)
        /*0068*/ 	.short	0x0210
        /*006a*/ 	.short	0x0014


	//----- nvinfo : EIATTR_SW_WAR
	.align		4
.L_21:
        /*006c*/ 	.byte	0x04, 0x36
        /*006e*/ 	.short	(.L_23 - .L_22)
.L_22:
        /*0070*/ 	.word	0x00000008
.L_23:


//--------------------- .nv.callgraph             --------------------------
	.section	.nv.callgraph,"",@"SHT_CUDA_CALLGRAPH"
	.align	4
	.sectionentsize	8
	.align		4
        /*0000*/ 	.word	0x00000000
	.align		4
        /*0004*/ 	.word	0xffffffff
	.align		4
        /*0008*/ 	.word	0x00000000
	.align		4
        /*000c*/ 	.word	0xfffffffe
	.align		4
        /*0010*/ 	.word	0x00000000
	.align		4
        /*0014*/ 	.word	0xfffffffd
	.align		4
        /*0018*/ 	.word	0x00000000
	.align		4
        /*001c*/ 	.word	0xfffffffc


//--------------------- .text.triton_poi_fused_addmm_relu_29 --------------------------
	.section	.text.triton_poi_fused_addmm_relu_29,"ax",@progbits
	.align	128
        .global         triton_poi_fused_addmm_relu_29
        .type           triton_poi_fused_addmm_relu_29,@function
        .size           triton_poi_fused_addmm_relu_29,(.L_x_1 - triton_poi_fused_addmm_relu_29)
        .other          triton_poi_fused_addmm_relu_29,@"STO_CUDA_ENTRY STV_DEFAULT"
triton_poi_fused_addmm_relu_29:
.text.triton_poi_fused_addmm_relu_29:
[----:B------:R-:W0:Y:S02]  /*0000*/  LDC R1, c[0x0][0x28] ;  /* 0x00000a00ff017b82 */ /* 0x000e240000000800 */
[----:B------:R-:W1:Y:S01]  /*0010*/  S2R R0, SR_TID.X ;  /* 0x0000000000007919 */ /* 0x000e620000002100 */
[----:B------:R-:W2:Y:S01]  /*0020*/  LDC.64 R2, c[0x0][0x210] ;  /* 0x00008400ff027b82 */ /* 0x000ea20000000a00 */
[----:B------:R-:W-:Y:S01]  /*0030*/  ULDC.64 UR4, c[0x0][0x208] ;  /* 0x0000820000047ab9 */ /* 0x000fe20000000a00 */
[----:B------:R-:W3:Y:S06]  /*0040*/  S2R R7, SR_CTAID.X ;  /* 0x0000000000077919 */ /* 0x000eec0000002500 */
[----:B------:R-:W4:Y:S01]  /*0050*/  LDC.64 R4, c[0x0][0x218] ;  /* 0x00008600ff047b82 */ /* 0x000f220000000a00 */
[----:B-1----:R-:W-:-:S02]  /*0060*/  LOP3.LUT R0, R0, 0x7f, RZ, 0xc0, !PT ;  /* 0x0000007f00007812 */ /* 0x002fc400078ec0ff */
[----:B---3--:R-:W-:-:S03]  /*0070*/  SHF.R.S32.HI R6, RZ, 0x18, R7 ;  /* 0x00000018ff067819 */ /* 0x008fc60000011407 */
[----:B------:R-:W-:Y:S01]  /*0080*/  IMAD R7, R7, 0x80, R0 ;  /* 0x0000008007077824 */ /* 0x000fe200078e0200 */
[----:B------:R-:W-:-:S03]  /*0090*/  SGXT R0, R6, 0x1 ;  /* 0x000000010600781a */ /* 0x000fc60000000200 */
[C---:B--2---:R-:W-:Y:S01]  /*00a0*/  IMAD.WIDE R2, R7.reuse, 0x4, R2 ;  /* 0x0000000407027825 */ /* 0x044fe200078e0202 */
[----:B------:R-:W-:Y:S02]  /*00b0*/  ISETP.GE.AND P1, PT, R7, 0x80, PT ;  /* 0x000000800700780c */ /* 0x000fe40003f26270 */
[----:B------:R-:W-:-:S04]  /*00c0*/  LEA.HI R0, R0, R7, RZ, 0x5 ;  /* 0x0000000700007211 */ /* 0x000fc800078f28ff */
[----:B------:R-:W-:-:S05]  /*00d0*/  LOP3.LUT R0, R0, 0xffffffe0, RZ, 0xc0, !PT ;  /* 0xffffffe000007812 */ /* 0x000fca00078ec0ff */
[----:B------:R-:W-:Y:S02]  /*00e0*/  IMAD.IADD R9, R7, 0x1, -R0 ;  /* 0x0000000107097824 */ /* 0x000fe400078e0a00 */
[----:B------:R-:W-:Y:S02]  /*00f0*/  IMAD.MOV.U32 R0, RZ, RZ, RZ ;  /* 0x000000ffff007224 */ /* 0x000fe400078e00ff */
[----:B------:R-:W-:Y:S02]  /*0100*/  IMAD.MOV.U32 R7, RZ, RZ, RZ ;  /* 0x000000ffff077224 */ /* 0x000fe400078e00ff */
[----:B----4-:R-:W-:Y:S02]  /*0110*/  IMAD.WIDE R4, R9, 0x4, R4 ;  /* 0x0000000409047825 */ /* 0x010fe400078e0204 */
[----:B------:R-:W2:Y:S04]  /*0120*/  @!P1 LDG.E R0, desc[UR4][R2.64] ;  /* 0x0000000402009981 */ /* 0x000ea8000c1e1900 */
[----:B------:R-:W2:Y:S02]  /*0130*/  @!P1 LDG.E.EL R7, desc[UR4][R4.64] ;  /* 0x0000000404079981 */ /* 0x000ea4000c2e1900 */
[----:B--2---:R-:W-:Y:S01]  /*0140*/  FADD R6, R7, R0 ;  /* 0x0000000007067221 */ /* 0x004fe20000000000 */
[----:B------:R-:W-:-:S04]  /*0150*/  FSETP.GEU.AND P0, PT, R0, -R7, PT ;  /* 0x800000070000720b */ /* 0x000fc80003f0e000 */
[----:B------:R-:W-:Y:S01]  /*0160*/  FSEL R7, R6, RZ, P0 ;  /* 0x000000ff06077208 */ /* 0x000fe20000000000 */
[----:B------:R-:W-:Y:S08]  /*0170*/  @P1 EXIT ;  /* 0x000000000000194d */ /* 0x000ff00003800000 */
[----:B------:R-:W-:Y:S01]  /*0180*/  STG.E desc[UR4][R2.64], R7 ;  /* 0x0000000702007986 */ /* 0x000fe2000c101904 */
[----:B------:R-:W-:Y:S05]  /*0190*/  EXIT ;  /* 0x000000000000794d */ /* 0x000fea0003800000 */
.L_x_0:
[----:B------:R-:W-:-:S00]  /*01a0*/  BRA `(.L_x_0) ;  /* 0xfffffffc00fc7947 */ /* 0x000fc0000383ffff */
[----:B------:R-:W-:-:S00]  /*01b0*/  NOP ;  /* 0x0000000000007918 */ /* 0x000fc00000000000 */
        /* <DEDUP_REMOVED lines=12> */
.L_x_1:


//--------------------- .nv.constant0.triton_poi_fused_addmm_relu_29 --------------------------
	.section	.nv.constant0.triton_poi_fused_addmm_relu_29,"a",@progbits
	.sectionflags	@""
	.align	4
.nv.constant0.triton_poi_fused_addmm_relu_29:
	.zero		548
